//
// Generated by NVIDIA NVVM Compiler
//
// Compiler Build ID: CL-36424714
// Cuda compilation tools, release 13.0, V13.0.88
// Based on NVVM 20.0.0
//

.version 9.0
.target sm_100
.address_size 64

	// .globl	_Z12mandelKernelPiffffiii

.visible .entry _Z12mandelKernelPiffffiii(
	.param .u64 .ptr .align 1 _Z12mandelKernelPiffffiii_param_0,
	.param .f32 _Z12mandelKernelPiffffiii_param_1,
	.param .f32 _Z12mandelKernelPiffffiii_param_2,
	.param .f32 _Z12mandelKernelPiffffiii_param_3,
	.param .f32 _Z12mandelKernelPiffffiii_param_4,
	.param .u32 _Z12mandelKernelPiffffiii_param_5,
	.param .u32 _Z12mandelKernelPiffffiii_param_6,
	.param .u32 _Z12mandelKernelPiffffiii_param_7
)
{
	.reg .pred 	%p<7>;
	.reg .b32 	%r<22>;
	.reg .b32 	%f<20>;
	.reg .b64 	%rd<5>;

	ld.param.u64 	%rd1, [_Z12mandelKernelPiffffiii_param_0];
	ld.param.f32 	%f9, [_Z12mandelKernelPiffffiii_param_1];
	ld.param.f32 	%f10, [_Z12mandelKernelPiffffiii_param_2];
	ld.param.f32 	%f11, [_Z12mandelKernelPiffffiii_param_3];
	ld.param.f32 	%f12, [_Z12mandelKernelPiffffiii_param_4];
	ld.param.u32 	%r7, [_Z12mandelKernelPiffffiii_param_5];
	ld.param.u32 	%r9, [_Z12mandelKernelPiffffiii_param_6];
	ld.param.u32 	%r8, [_Z12mandelKernelPiffffiii_param_7];
	mov.u32 	%r11, %ctaid.x;
	mov.u32 	%r12, %ntid.x;
	mov.u32 	%r13, %tid.x;
	mad.lo.s32 	%r1, %r11, %r12, %r13;
	mov.u32 	%r14, %ctaid.y;
	mov.u32 	%r15, %ntid.y;
	mov.u32 	%r16, %tid.y;
	mad.lo.s32 	%r17, %r14, %r15, %r16;
	setp.ge.s32 	%p1, %r1, %r7;
	setp.ge.s32 	%p2, %r17, %r9;
	or.pred  	%p3, %p1, %p2;
	@%p3 bra 	$L__BB0_6;
	cvt.rn.f32.s32 	%f13, %r1;
	fma.rn.f32 	%f1, %f11, %f13, %f9;
	cvt.rn.f32.u32 	%f14, %r17;
	fma.rn.f32 	%f2, %f12, %f14, %f10;
	mad.lo.s32 	%r3, %r7, %r17, %r1;
	setp.lt.s32 	%p4, %r8, 1;
	mov.b32 	%r21, 0;
	@%p4 bra 	$L__BB0_5;
	mov.b32 	%r20, 0;
	mov.f32 	%f18, %f2;
	mov.f32 	%f19, %f1;
$L__BB0_3:
	mul.f32 	%f5, %f19, %f19;
	mul.f32 	%f6, %f18, %f18;
	add.f32 	%f15, %f5, %f6;
	setp.gt.f32 	%p5, %f15, 0f40800000;
	mov.u32 	%r21, %r20;
	@%p5 bra 	$L__BB0_5;
	sub.f32 	%f16, %f5, %f6;
	add.f32 	%f17, %f19, %f19;
	add.f32 	%f19, %f1, %f16;
	fma.rn.f32 	%f18, %f17, %f18, %f2;
	add.s32 	%r20, %r20, 1;
	setp.ne.s32 	%p6, %r20, %r8;
	mov.u32 	%r21, %r8;
	@%p6 bra 	$L__BB0_3;
$L__BB0_5:
	cvta.to.global.u64 	%rd2, %rd1;
	mul.wide.s32 	%rd3, %r3, 4;
	add.s64 	%rd4, %rd2, %rd3;
	st.global.u32 	[%rd4], %r21;
$L__BB0_6:
	ret;

}


// ===== COMPILED SASS (sm_100) =====

	.target	sm_100

	.elftype	@"ET_EXEC"


//--------------------- .note.nv.tkinfo           --------------------------
	.section	.note.nv.tkinfo,"",@"SHT_NOTE"
	.sectionflags	@"SHF_NOTE_NV_TKINFO"
	.tkinfo
        /*0018*/ 	.word	0x00000002
        /*0030*/ 	.string	""
        /*0030*/ 	.string	"ptxas"
        /*0030*/ 	.string	"Cuda compilation tools, release 13.0, V13.0.88"
        /*0030*/ 	.string	"Build cuda_13.0.r13.0/compiler.36424714_0"
        /*0030*/ 	.string	"-arch sm_100 -m 64 "



//--------------------- .note.nv.cuinfo           --------------------------
	.section	.note.nv.cuinfo,"",@"SHT_NOTE"
	.sectionflags	@"SHF_NOTE_NV_CUINFO"
        /*0018*/ 	.short	0x0002
        /*001a*/ 	.short	0x0064
        /*001c*/ 	.short	0x0082
	.zero		2


//--------------------- .nv.info                  --------------------------
	.section	.nv.info,"",@"SHT_CUDA_INFO"
	.align	4


	//----- nvinfo : EIATTR_REGCOUNT
	.align		4
        /*0000*/ 	.byte	0x04, 0x2f
        /*0002*/ 	.short	(.L_1 - .L_0)
	.align		4
.L_0:
        /*0004*/ 	.word	index@(_Z12mandelKernelPiffffiii)
        /*0008*/ 	.word	0x00000010


	//----- nvinfo : EIATTR_FRAME_SIZE
	.align		4
.L_1:
        /*000c*/ 	.byte	0x04, 0x11
        /*000e*/ 	.short	(.L_3 - .L_2)
	.align		4
.L_2:
        /*0010*/ 	.word	index@(_Z12mandelKernelPiffffiii)
        /*0014*/ 	.word	0x00000000


	//----- nvinfo : EIATTR_MIN_STACK_SIZE
	.align		4
.L_3:
        /*0018*/ 	.byte	0x04, 0x12
        /*001a*/ 	.short	(.L_5 - .L_4)
	.align		4
.L_4:
        /*001c*/ 	.word	index@(_Z12mandelKernelPiffffiii)
        /*0020*/ 	.word	0x00000000
.L_5:


//--------------------- .nv.compat                --------------------------
	.section	.nv.compat,"",@"SHT_CUDA_COMPAT_INFO"
	.align	4
        /*0000*/ 	.byte	0x02, 0x09, 0x00, 0x00, 0x02, 0x02, 0x01, 0x00, 0x02, 0x05, 0x05, 0x00, 0x03, 0x07, 0x01, 0x01
        /*0010*/ 	.byte	0x02, 0x03, 0x00, 0x00, 0x02, 0x06, 0x01, 0x00, 0x04, 0x0b, 0x08, 0x00, 0x01, 0x00, 0x00, 0x00
        /*0020*/ 	.byte	0x00, 0x00, 0x00, 0x00


//--------------------- .nv.info._Z12mandelKernelPiffffiii --------------------------
	.section	.nv.info._Z12mandelKernelPiffffiii,"",@"SHT_CUDA_INFO"
	.sectionflags	@""
	.align	4


	//----- nvinfo : EIATTR_CUDA_API_VERSION
	.align		4
        /*0000*/ 	.byte	0x04, 0x37
        /*0002*/ 	.short	(.L_7 - .L_6)
.L_6:
        /*0004*/ 	.word	0x00000082


	//----- nvinfo : EIATTR_KPARAM_INFO
	.align		4
.L_7:
        /*0008*/ 	.byte	0x04, 0x17
        /*000a*/ 	.short	(.L_9 - .L_8)
.L_8:
        /*000c*/ 	.word	0x00000000
        /*0010*/ 	.short	0x0007
        /*0012*/ 	.short	0x0020
        /*0014*/ 	.byte	0x00, 0xf0, 0x11, 0x00


	//----- nvinfo : EIATTR_KPARAM_INFO
	.align		4
.L_9:
        /*0018*/ 	.byte	0x04, 0x17
        /*001a*/ 	.short	(.L_11 - .L_10)
.L_10:
        /*001c*/ 	.word	0x00000000
        /*0020*/ 	.short	0x0006
        /*0022*/ 	.short	0x001c
        /*0024*/ 	.byte	0x00, 0xf0, 0x11, 0x00


	//----- nvinfo : EIATTR_KPARAM_INFO
	.align		4
.L_11:
        /*0028*/ 	.byte	0x04, 0x17
        /*002a*/ 	.short	(.L_13 - .L_12)
.L_12:
        /*002c*/ 	.word	0x00000000
        /*0030*/ 	.short	0x0005
        /*0032*/ 	.short	0x0018
        /*0034*/ 	.byte	0x00, 0xf0, 0x11, 0x00


	//----- nvinfo : EIATTR_KPARAM_INFO
	.align		4
.L_13:
        /*0038*/ 	.byte	0x04, 0x17
        /*003a*/ 	.short	(.L_15 - .L_14)
.L_14:
        /*003c*/ 	.word	0x00000000
        /*0040*/ 	.short	0x0004
        /*0042*/ 	.short	0x0014
        /*0044*/ 	.byte	0x00, 0xf0, 0x11, 0x00


	//----- nvinfo : EIATTR_KPARAM_INFO
	.align		4
.L_15:
        /*0048*/ 	.byte	0x04, 0x17
        /*004a*/ 	.short	(.L_17 - .L_16)
.L_16:
        /*004c*/ 	.word	0x00000000
        /*0050*/ 	.short	0x0003
        /*0052*/ 	.short	0x0010
        /*0054*/ 	.byte	0x00, 0xf0, 0x11, 0x00


	//----- nvinfo : EIATTR_KPARAM_INFO
	.align		4
.L_17:
        /*0058*/ 	.byte	0x04, 0x17
        /*005a*/ 	.short	(.L_19 - .L_18)
.L_18:
        /*005c*/ 	.word	0x00000000
        /*0060*/ 	.short	0x0002
        /*0062*/ 	.short	0x000c
        /*0064*/ 	.byte	0x00, 0xf0, 0x11, 0x00


	//----- nvinfo : EIATTR_KPARAM_INFO
	.align		4
.L_19:
        /*0068*/ 	.byte	0x04, 0x17
        /*006a*/ 	.short	(.L_21 - .L_20)
.L_20:
        /*006c*/ 	.word	0x00000000
        /*0070*/ 	.short	0x0001
        /*0072*/ 	.short	0x0008
        /*0074*/ 	.byte	0x00, 0xf0, 0x11, 0x00


	//----- nvinfo : EIATTR_KPARAM_INFO
	.align		4
.L_21:
        /*0078*/ 	.byte	0x04, 0x17
        /*007a*/ 	.short	(.L_23 - .L_22)
.L_22:
        /*007c*/ 	.word	0x00000000
        /*0080*/ 	.short	0x0000
        /*0082*/ 	.short	0x0000
        /*0084*/ 	.byte	0x00, 0xf5, 0x21, 0x00


	//----- nvinfo : EIATTR_SPARSE_MMA_MASK
	.align		4
.L_23:
        /*0088*/ 	.byte	0x03, 0x50
        /*008a*/ 	.short	0x0000


	//----- nvinfo : EIATTR_MAXREG_COUNT
	.align		4
        /*008c*/ 	.byte	0x03, 0x1b
        /*008e*/ 	.short	0x00ff


	//----- nvinfo : EIATTR_MERCURY_ISA_VERSION
	.align		4
        /*0090*/ 	.byte	0x03, 0x5f
        /*0092*/ 	.short	0x0101


	//----- nvinfo : EIATTR_VRC_CTA_INIT_COUNT
	.align		4
        /*0094*/ 	.byte	0x02, 0x4a
	.zero		1
	.zero		1


	//----- nvinfo : EIATTR_EXIT_INSTR_OFFSETS
	.align		4
        /*0098*/ 	.byte	0x04, 0x1c
        /*009a*/ 	.short	(.L_25 - .L_24)


	//   ....[0]....
.L_24:
        /*009c*/ 	.word	0x000000c0


	//   ....[1]....
        /*00a0*/ 	.word	0x00000300


	//----- nvinfo : EIATTR_CRS_STACK_SIZE
	.align		4
.L_25:
        /*00a4*/ 	.byte	0x04, 0x1e
        /*00a6*/ 	.short	(.L_27 - .L_26)
.L_26:
        /*00a8*/ 	.word	0x00000000


	//----- nvinfo : EIATTR_CBANK_PARAM_SIZE
	.align		4
.L_27:
        /*00ac*/ 	.byte	0x03, 0x19
        /*00ae*/ 	.short	0x0024


	//----- nvinfo : EIATTR_PARAM_CBANK
	.align		4
        /*00b0*/ 	.byte	0x04, 0x0a
        /*00b2*/ 	.short	(.L_29 - .L_28)
	.align		4
.L_28:
        /*00b4*/ 	.word	index@(.nv.constant0._Z12mandelKernelPiffffiii)
        /*00b8*/ 	.short	0x0380
        /*00ba*/ 	.short	0x0024


	//----- nvinfo : EIATTR_SW_WAR
	.align		4
.L_29:
        /*00bc*/ 	.byte	0x04, 0x36
        /*00be*/ 	.short	(.L_31 - .L_30)
.L_30:
        /*00c0*/ 	.word	0x00000008
.L_31:


//--------------------- .nv.callgraph             --------------------------
	.section	.nv.callgraph,"",@"SHT_CUDA_CALLGRAPH"
	.align	4
	.sectionentsize	8
	.align		4
        /*0000*/ 	.word	0x00000000
	.align		4
        /*0004*/ 	.word	0xffffffff
	.align		4
        /*0008*/ 	.word	0x00000000
	.align		4
        /*000c*/ 	.word	0xfffffffe
	.align		4
        /*0010*/ 	.word	0x00000000
	.align		4
        /*0014*/ 	.word	0xfffffffd
	.align		4
        /*0018*/ 	.word	0x00000000
	.align		4
        /*001c*/ 	.word	0xfffffffc


//--------------------- .text._Z12mandelKernelPiffffiii --------------------------
	.section	.text._Z12mandelKernelPiffffiii,"ax",@progbits
	.align	128
        .global         _Z12mandelKernelPiffffiii
        .type           _Z12mandelKernelPiffffiii,@function
        .size           _Z12mandelKernelPiffffiii,(.L_x_4 - _Z12mandelKernelPiffffiii)
        .other          _Z12mandelKernelPiffffiii,@"STO_CUDA_ENTRY STV_DEFAULT"
_Z12mandelKernelPiffffiii:
.text._Z12mandelKernelPiffffiii:
[----:B------:R-:W-:Y:S01]  /*0000*/  LDC R1, c[0x0][0x37c] ;  /* 0x0000df00ff017b82 */ /* 0x000fe20000000800 */
[----:B------:R-:W0:Y:S07]  /*0010*/  S2R R2, SR_TID.Y ;  /* 0x0000000000027919 */ /* 0x000e2e0000002200 */
[----:B------:R-:W1:Y:S01]  /*0020*/  LDC R0, c[0x0][0x360] ;  /* 0x0000d800ff007b82 */ /* 0x000e620000000800 */
[----:B------:R-:W2:Y:S01]  /*0030*/  LDCU.64 UR6, c[0x0][0x398] ;  /* 0x00007300ff0677ac */ /* 0x000ea20008000a00 */
[----:B------:R-:W1:Y:S06]  /*0040*/  S2R R5, SR_TID.X ;  /* 0x0000000000057919 */ /* 0x000e6c0000002100 */
[----:B------:R-:W0:Y:S08]  /*0050*/  S2UR UR5, SR_CTAID.Y ;  /* 0x00000000000579c3 */ /* 0x000e300000002600 */
[----:B------:R-:W0:Y:S08]  /*0060*/  LDC R3, c[0x0][0x364] ;  /* 0x0000d900ff037b82 */ /* 0x000e300000000800 */
[----:B------:R-:W1:Y:S01]  /*0070*/  S2UR UR4, SR_CTAID.X ;  /* 0x00000000000479c3 */ /* 0x000e620000002500 */
[----:B0-----:R-:W-:-:S05]  /*0080*/  IMAD R3, R3, UR5, R2 ;  /* 0x0000000503037c24 */ /* 0x001fca000f8e0202 */
[----:B--2---:R-:W-:Y:S01]  /*0090*/  ISETP.GE.AND P0, PT, R3, UR7, PT ;  /* 0x0000000703007c0c */ /* 0x004fe2000bf06270 */
[----:B-1----:R-:W-:-:S05]  /*00a0*/  IMAD R0, R0, UR4, R5 ;  /* 0x0000000400007c24 */ /* 0x002fca000f8e0205 */
[----:B------:R-:W-:-:S13]  /*00b0*/  ISETP.GE.OR P0, PT, R0, UR6, P0 ;  /* 0x0000000600007c0c */ /* 0x000fda0008706670 */
[----:B------:R-:W-:Y:S05]  /*00c0*/  @P0 EXIT ;  /* 0x000000000000094d */ /* 0x000fea0003800000 */
[----:B------:R-:W0:Y:S01]  /*00d0*/  LDCU UR7, c[0x0][0x3a0] ;  /* 0x00007400ff0777ac */ /* 0x000e220008000800 */
[----:B------:R-:W1:Y:S01]  /*00e0*/  LDC.64 R8, c[0x0][0x388] ;  /* 0x0000e200ff087b82 */ /* 0x000e620000000a00 */
[----:B------:R-:W-:Y:S01]  /*00f0*/  I2FP.F32.U32 R2, R3 ;  /* 0x0000000300027245 */ /* 0x000fe20000201000 */
[----:B------:R-:W-:Y:S01]  /*0100*/  IMAD R7, R3, UR6, R0 ;  /* 0x0000000603077c24 */ /* 0x000fe2000f8e0200 */
[----:B------:R-:W1:Y:S01]  /*0110*/  LDCU.64 UR8, c[0x0][0x390] ;  /* 0x00007200ff0877ac */ /* 0x000e620008000a00 */
[----:B------:R-:W-:Y:S01]  /*0120*/  I2FP.F32.S32 R5, R0 ;  /* 0x0000000000057245 */ /* 0x000fe20000201400 */
[----:B------:R-:W2:Y:S01]  /*0130*/  LDCU.64 UR4, c[0x0][0x358] ;  /* 0x00006b00ff0477ac */ /* 0x000ea20008000a00 */
[----:B0-----:R-:W-:Y:S01]  /*0140*/  UISETP.GE.AND UP0, UPT, UR7, 0x1, UPT ;  /* 0x000000010700788c */ /* 0x001fe2000bf06270 */
[----:B-1----:R-:W-:Y:S01]  /*0150*/  FFMA R2, R2, UR9, R9 ;  /* 0x0000000902027c23 */ /* 0x002fe20008000009 */
[----:B------:R-:W-:Y:S02]  /*0160*/  HFMA2 R9, -RZ, RZ, 0, 0 ;  /* 0x00000000ff097431 */ /* 0x000fe400000001ff */
[----:B------:R-:W-:-:S05]  /*0170*/  FFMA R5, R5, UR8, R8 ;  /* 0x0000000805057c23 */ /* 0x000fca0008000008 */
[----:B--2---:R-:W-:Y:S05]  /*0180*/  BRA.U !UP0, `(.L_x_0) ;  /* 0x0000000108507547 */ /* 0x004fea000b800000 */
[----:B------:R-:W-:Y:S01]  /*0190*/  BSSY.RECONVERGENT B0, `(.L_x_0) ;  /* 0x0000013000007945 */ /* 0x000fe20003800200 */
[----:B------:R-:W-:Y:S01]  /*01a0*/  MOV R9, RZ ;  /* 0x000000ff00097202 */ /* 0x000fe20000000f00 */
[----:B------:R-:W0:Y:S01]  /*01b0*/  LDCU UR6, c[0x0][0x3a0] ;  /* 0x00007400ff0677ac */ /* 0x000e220008000800 */
[----:B------:R-:W-:Y:S02]  /*01c0*/  MOV R3, R2 ;  /* 0x0000000200037202 */ /* 0x000fe40000000f00 */
[----:B------:R-:W-:Y:S01]  /*01d0*/  MOV R0, R5 ;  /* 0x0000000500007202 */ /* 0x000fe20000000f00 */
[----:B------:R-:W1:Y:S06]  /*01e0*/  LDCU UR7, c[0x0][0x3a0] ;  /* 0x00007400ff0777ac */ /* 0x000e6c0008000800 */
.L_x_2:
[----:B------:R-:W-:Y:S01]  /*01f0*/  FMUL R4, R0, R0 ;  /* 0x0000000000047220 */ /* 0x000fe20000400000 */
[----:B------:R-:W-:-:S04]  /*0200*/  FMUL R13, R3, R3 ;  /* 0x00000003030d7220 */ /* 0x000fc80000400000 */
[----:B------:R-:W-:-:S05]  /*0210*/  FADD R6, R4, R13 ;  /* 0x0000000d04067221 */ /* 0x000fca0000000000 */
[----:B------:R-:W-:-:S13]  /*0220*/  FSETP.GT.AND P0, PT, R6, 4, PT ;  /* 0x408000000600780b */ /* 0x000fda0003f04000 */
[----:B------:R-:W-:Y:S05]  /*0230*/  @P0 BRA `(.L_x_1) ;  /* 0x0000000000200947 */ /* 0x000fea0003800000 */
[----:B------:R-:W-:Y:S01]  /*0240*/  IADD3 R9, PT, PT, R9, 0x1, RZ ;  /* 0x0000000109097810 */ /* 0x000fe20007ffe0ff */
[----:B------:R-:W-:Y:S01]  /*0250*/  FADD R11, R0, R0 ;  /* 0x00000000000b7221 */ /* 0x000fe20000000000 */
[----:B------:R-:W-:Y:S02]  /*0260*/  FADD R0, R4, -R13 ;  /* 0x8000000d04007221 */ /* 0x000fe40000000000 */
[----:B-1----:R-:W-:Y:S01]  /*0270*/  ISETP.NE.AND P0, PT, R9, UR7, PT ;  /* 0x0000000709007c0c */ /* 0x002fe2000bf05270 */
[----:B------:R-:W-:Y:S01]  /*0280*/  FFMA R3, R11, R3, R2 ;  /* 0x000000030b037223 */ /* 0x000fe20000000002 */
[----:B------:R-:W-:-:S11]  /*0290*/  FADD R0, R5, R0 ;  /* 0x0000000005007221 */ /* 0x000fd60000000000 */
[----:B------:R-:W-:Y:S05]  /*02a0*/  @P0 BRA `(.L_x_2) ;  /* 0xfffffffc00d00947 */ /* 0x000fea000383ffff */
[----:B0-----:R-:W-:-:S07]  /*02b0*/  MOV R9, UR6 ;  /* 0x0000000600097c02 */ /* 0x001fce0008000f00 */
.L_x_1:
[----:B01----:R-:W-:Y:S05]  /*02c0*/  BSYNC.RECONVERGENT B0 ;  /* 0x0000000000007941 */ /* 0x003fea0003800200 */
.L_x_0:
[----:B------:R-:W0:Y:S02]  /*02d0*/  LDC.64 R2, c[0x0][0x380] ;  /* 0x0000e000ff027b82 */ /* 0x000e240000000a00 */
[----:B0-----:R-:W-:-:S05]  /*02e0*/  IMAD.WIDE R2, R7, 0x4, R2 ;  /* 0x0000000407027825 */ /* 0x001fca00078e0202 */
[----:B------:R-:W-:Y:S01]  /*02f0*/  STG.E desc[UR4][R2.64], R9 ;  /* 0x0000000902007986 */ /* 0x000fe2000c101904 */
[----:B------:R-:W-:Y:S05]  /*0300*/  EXIT ;  /* 0x000000000000794d */ /* 0x000fea0003800000 */
.L_x_3:
[----:B------:R-:W-:-:S00]  /*0310*/  BRA `(.L_x_3) ;  /* 0xfffffffc00fc7947 */ /* 0x000fc0000383ffff */
[----:B------:R-:W-:-:S00]  /*0320*/  NOP ;  /* 0x0000000000007918 */ /* 0x000fc00000000000 */
        /* <DEDUP_REMOVED lines=13> */
.L_x_4:


//--------------------- .nv.shared.reserved.0     --------------------------
	.section	.nv.shared.reserved.0,"aw",@nobits
	.weak		__nv_reservedSMEM_offset_0_alias
	.size		__nv_reservedSMEM_offset_0_alias, 0, 64
	.other		__nv_reservedSMEM_offset_0_alias,@"STO_CUDA_RESERVED_SHARED STV_DEFAULT"
__nv_reservedSMEM_offset_0_alias:
	.zero		0
	.zero		64


//--------------------- .nv.constant0._Z12mandelKernelPiffffiii --------------------------
	.section	.nv.constant0._Z12mandelKernelPiffffiii,"a",@progbits
	.sectionflags	@""
	.align	4
.nv.constant0._Z12mandelKernelPiffffiii:
	.zero		932


//--------------------- SYMBOLS --------------------------

	.type		.nv.reservedSmem.offset0,@object
	.size		.nv.reservedSmem.offset0,0x4
